//
// Generated by NVIDIA NVVM Compiler
//
// Compiler Build ID: CL-36424714
// Cuda compilation tools, release 13.0, V13.0.88
// Based on NVVM 20.0.0
//

.version 9.0
.target sm_100
.address_size 64

	// .globl	_Z7computePii

.visible .entry _Z7computePii(
	.param .u64 .ptr .align 1 _Z7computePii_param_0,
	.param .u32 _Z7computePii_param_1
)
{
	.reg .b32 	%r<7>;
	.reg .b64 	%rd<5>;

	ld.param.u64 	%rd1, [_Z7computePii_param_0];
	ld.param.u32 	%r1, [_Z7computePii_param_1];
	cvta.to.global.u64 	%rd2, %rd1;
	mov.u32 	%r2, %ctaid.x;
	mov.u32 	%r3, %ntid.x;
	mov.u32 	%r4, %tid.x;
	mad.lo.s32 	%r5, %r2, %r3, %r4;
	mad.lo.s32 	%r6, %r1, %r2, %r4;
	mul.wide.s32 	%rd3, %r5, 4;
	add.s64 	%rd4, %rd2, %rd3;
	st.global.u32 	[%rd4], %r6;
	ret;

}


// ===== COMPILED SASS (sm_100) =====

	.target	sm_100

	.elftype	@"ET_EXEC"


//--------------------- .note.nv.tkinfo           --------------------------
	.section	.note.nv.tkinfo,"",@"SHT_NOTE"
	.sectionflags	@"SHF_NOTE_NV_TKINFO"
	.tkinfo
        /*0018*/ 	.word	0x00000002
        /*0030*/ 	.string	""
        /*0030*/ 	.string	"ptxas"
        /*0030*/ 	.string	"Cuda compilation tools, release 13.0, V13.0.88"
        /*0030*/ 	.string	"Build cuda_13.0.r13.0/compiler.36424714_0"
        /*0030*/ 	.string	"-arch sm_100 -m 64 "



//--------------------- .note.nv.cuinfo           --------------------------
	.section	.note.nv.cuinfo,"",@"SHT_NOTE"
	.sectionflags	@"SHF_NOTE_NV_CUINFO"
        /*0018*/ 	.short	0x0002
        /*001a*/ 	.short	0x0064
        /*001c*/ 	.short	0x0082
	.zero		2


//--------------------- .nv.info                  --------------------------
	.section	.nv.info,"",@"SHT_CUDA_INFO"
	.align	4


	//----- nvinfo : EIATTR_REGCOUNT
	.align		4
        /*0000*/ 	.byte	0x04, 0x2f
        /*0002*/ 	.short	(.L_1 - .L_0)
	.align		4
.L_0:
        /*0004*/ 	.word	index@(_Z7computePii)
        /*0008*/ 	.word	0x0000000a


	//----- nvinfo : EIATTR_FRAME_SIZE
	.align		4
.L_1:
        /*000c*/ 	.byte	0x04, 0x11
        /*000e*/ 	.short	(.L_3 - .L_2)
	.align		4
.L_2:
        /*0010*/ 	.word	index@(_Z7computePii)
        /*0014*/ 	.word	0x00000000


	//----- nvinfo : EIATTR_MIN_STACK_SIZE
	.align		4
.L_3:
        /*0018*/ 	.byte	0x04, 0x12
        /*001a*/ 	.short	(.L_5 - .L_4)
	.align		4
.L_4:
        /*001c*/ 	.word	index@(_Z7computePii)
        /*0020*/ 	.word	0x00000000
.L_5:


//--------------------- .nv.compat                --------------------------
	.section	.nv.compat,"",@"SHT_CUDA_COMPAT_INFO"
	.align	4
        /*0000*/ 	.byte	0x02, 0x09, 0x00, 0x00, 0x02, 0x02, 0x01, 0x00, 0x02, 0x05, 0x05, 0x00, 0x03, 0x07, 0x01, 0x01
        /*0010*/ 	.byte	0x02, 0x03, 0x00, 0x00, 0x02, 0x06, 0x01, 0x00, 0x04, 0x0b, 0x08, 0x00, 0x09, 0x00, 0x00, 0x00
        /*0020*/ 	.byte	0x00, 0x00, 0x00, 0x00


//--------------------- .nv.info._Z7computePii    --------------------------
	.section	.nv.info._Z7computePii,"",@"SHT_CUDA_INFO"
	.sectionflags	@""
	.align	4


	//----- nvinfo : EIATTR_CUDA_API_VERSION
	.align		4
        /*0000*/ 	.byte	0x04, 0x37
        /*0002*/ 	.short	(.L_7 - .L_6)
.L_6:
        /*0004*/ 	.word	0x00000082


	//----- nvinfo : EIATTR_KPARAM_INFO
	.align		4
.L_7:
        /*0008*/ 	.byte	0x04, 0x17
        /*000a*/ 	.short	(.L_9 - .L_8)
.L_8:
        /*000c*/ 	.word	0x00000000
        /*0010*/ 	.short	0x0001
        /*0012*/ 	.short	0x0008
        /*0014*/ 	.byte	0x00, 0xf0, 0x11, 0x00


	//----- nvinfo : EIATTR_KPARAM_INFO
	.align		4
.L_9:
        /*0018*/ 	.byte	0x04, 0x17
        /*001a*/ 	.short	(.L_11 - .L_10)
.L_10:
        /*001c*/ 	.word	0x00000000
        /*0020*/ 	.short	0x0000
        /*0022*/ 	.short	0x0000
        /*0024*/ 	.byte	0x00, 0xf5, 0x21, 0x00


	//----- nvinfo : EIATTR_SPARSE_MMA_MASK
	.align		4
.L_11:
        /*0028*/ 	.byte	0x03, 0x50
        /*002a*/ 	.short	0x0000


	//----- nvinfo : EIATTR_MAXREG_COUNT
	.align		4
        /*002c*/ 	.byte	0x03, 0x1b
        /*002e*/ 	.short	0x00ff


	//----- nvinfo : EIATTR_MERCURY_ISA_VERSION
	.align		4
        /*0030*/ 	.byte	0x03, 0x5f
        /*0032*/ 	.short	0x0101


	//----- nvinfo : EIATTR_VRC_CTA_INIT_COUNT
	.align		4
        /*0034*/ 	.byte	0x02, 0x4a
	.zero		1
	.zero		1


	//----- nvinfo : EIATTR_EXIT_INSTR_OFFSETS
	.align		4
        /*0038*/ 	.byte	0x04, 0x1c
        /*003a*/ 	.short	(.L_13 - .L_12)


	//   ....[0]....
.L_12:
        /*003c*/ 	.word	0x000000b0


	//----- nvinfo : EIATTR_CBANK_PARAM_SIZE
	.align		4
.L_13:
        /*0040*/ 	.byte	0x03, 0x19
        /*0042*/ 	.short	0x000c


	//----- nvinfo : EIATTR_PARAM_CBANK
	.align		4
        /*0044*/ 	.byte	0x04, 0x0a
        /*0046*/ 	.short	(.L_15 - .L_14)
	.align		4
.L_14:
        /*0048*/ 	.word	index@(.nv.constant0._Z7computePii)
        /*004c*/ 	.short	0x0380
        /*004e*/ 	.short	0x000c


	//----- nvinfo : EIATTR_SW_WAR
	.align		4
.L_15:
        /*0050*/ 	.byte	0x04, 0x36
        /*0052*/ 	.short	(.L_17 - .L_16)
.L_16:
        /*0054*/ 	.word	0x00000008
.L_17:


//--------------------- .nv.callgraph             --------------------------
	.section	.nv.callgraph,"",@"SHT_CUDA_CALLGRAPH"
	.align	4
	.sectionentsize	8
	.align		4
        /*0000*/ 	.word	0x00000000
	.align		4
        /*0004*/ 	.word	0xffffffff
	.align		4
        /*0008*/ 	.word	0x00000000
	.align		4
        /*000c*/ 	.word	0xfffffffe
	.align		4
        /*0010*/ 	.word	0x00000000
	.align		4
        /*0014*/ 	.word	0xfffffffd
	.align		4
        /*0018*/ 	.word	0x00000000
	.align		4
        /*001c*/ 	.word	0xfffffffc


//--------------------- .text._Z7computePii       --------------------------
	.section	.text._Z7computePii,"ax",@progbits
	.align	128
        .global         _Z7computePii
        .type           _Z7computePii,@function
        .size           _Z7computePii,(.L_x_1 - _Z7computePii)
        .other          _Z7computePii,@"STO_CUDA_ENTRY STV_DEFAULT"
_Z7computePii:
.text._Z7computePii:
[----:B------:R-:W-:Y:S01]  /*0000*/  LDC R1, c[0x0][0x37c] ;  /* 0x0000df00ff017b82 */ /* 0x000fe20000000800 */
[----:B------:R-:W0:Y:S07]  /*0010*/  S2R R0, SR_TID.X ;  /* 0x0000000000007919 */ /* 0x000e2e0000002100 */
[----:B------:R-:W0:Y:S01]  /*0020*/  S2UR UR6, SR_CTAID.X ;  /* 0x00000000000679c3 */ /* 0x000e220000002500 */
[----:B------:R-:W1:Y:S07]  /*0030*/  LDCU.64 UR4, c[0x0][0x358] ;  /* 0x00006b00ff0477ac */ /* 0x000e6e0008000a00 */
[----:B------:R-:W0:Y:S08]  /*0040*/  LDC R5, c[0x0][0x360] ;  /* 0x0000d800ff057b82 */ /* 0x000e300000000800 */
[----:B------:R-:W2:Y:S08]  /*0050*/  LDC R7, c[0x0][0x388] ;  /* 0x0000e200ff077b82 */ /* 0x000eb00000000800 */
[----:B------:R-:W3:Y:S01]  /*0060*/  LDC.64 R2, c[0x0][0x380] ;  /* 0x0000e000ff027b82 */ /* 0x000ee20000000a00 */
[----:B0-----:R-:W-:-:S02]  /*0070*/  IMAD R5, R5, UR6, R0 ;  /* 0x0000000605057c24 */ /* 0x001fc4000f8e0200 */
[----:B--2---:R-:W-:Y:S02]  /*0080*/  IMAD R7, R7, UR6, R0 ;  /* 0x0000000607077c24 */ /* 0x004fe4000f8e0200 */
[----:B---3--:R-:W-:-:S05]  /*0090*/  IMAD.WIDE R2, R5, 0x4, R2 ;  /* 0x0000000405027825 */ /* 0x008fca00078e0202 */
[----:B-1----:R-:W-:Y:S01]  /*00a0*/  STG.E desc[UR4][R2.64], R7 ;  /* 0x0000000702007986 */ /* 0x002fe2000c101904 */
[----:B------:R-:W-:Y:S05]  /*00b0*/  EXIT ;  /* 0x000000000000794d */ /* 0x000fea0003800000 */
.L_x_0:
[----:B------:R-:W-:-:S00]  /*00c0*/  BRA `(.L_x_0) ;  /* 0xfffffffc00fc7947 */ /* 0x000fc0000383ffff */
[----:B------:R-:W-:-:S00]  /*00d0*/  NOP ;  /* 0x0000000000007918 */ /* 0x000fc00000000000 */
        /* <DEDUP_REMOVED lines=10> */
.L_x_1:


//--------------------- .nv.shared.reserved.0     --------------------------
	.section	.nv.shared.reserved.0,"aw",@nobits
	.weak		__nv_reservedSMEM_offset_0_alias
	.size		__nv_reservedSMEM_offset_0_alias, 0, 64
	.other		__nv_reservedSMEM_offset_0_alias,@"STO_CUDA_RESERVED_SHARED STV_DEFAULT"
__nv_reservedSMEM_offset_0_alias:
	.zero		0
	.zero		64


//--------------------- .nv.constant0._Z7computePii --------------------------
	.section	.nv.constant0._Z7computePii,"a",@progbits
	.sectionflags	@""
	.align	4
.nv.constant0._Z7computePii:
	.zero		908


//--------------------- SYMBOLS --------------------------

	.type		.nv.reservedSmem.offset0,@object
	.size		.nv.reservedSmem.offset0,0x4
